//
// Generated by NVIDIA NVVM Compiler
//
// Compiler Build ID: CL-36424714
// Cuda compilation tools, release 13.0, V13.0.88
// Based on NVVM 20.0.0
//

.version 9.0
.target sm_100
.address_size 64

	// .globl	_Z18assign_labels_cudaPdS_PiS0_iii
// _ZZ18assign_labels_cudaPdS_PiS0_iiiE14shared_changes has been demoted

.visible .entry _Z18assign_labels_cudaPdS_PiS0_iii(
	.param .u64 .ptr .align 1 _Z18assign_labels_cudaPdS_PiS0_iii_param_0,
	.param .u64 .ptr .align 1 _Z18assign_labels_cudaPdS_PiS0_iii_param_1,
	.param .u64 .ptr .align 1 _Z18assign_labels_cudaPdS_PiS0_iii_param_2,
	.param .u64 .ptr .align 1 _Z18assign_labels_cudaPdS_PiS0_iii_param_3,
	.param .u32 _Z18assign_labels_cudaPdS_PiS0_iii_param_4,
	.param .u32 _Z18assign_labels_cudaPdS_PiS0_iii_param_5,
	.param .u32 _Z18assign_labels_cudaPdS_PiS0_iii_param_6
)
{
	.reg .pred 	%p<22>;
	.reg .b32 	%r<81>;
	.reg .b64 	%rd<42>;
	.reg .b64 	%fd<96>;
	// demoted variable
	.shared .align 4 .u32 _ZZ18assign_labels_cudaPdS_PiS0_iiiE14shared_changes;
	ld.param.u64 	%rd10, [_Z18assign_labels_cudaPdS_PiS0_iii_param_0];
	ld.param.u64 	%rd11, [_Z18assign_labels_cudaPdS_PiS0_iii_param_1];
	ld.param.u64 	%rd8, [_Z18assign_labels_cudaPdS_PiS0_iii_param_2];
	ld.param.u64 	%rd9, [_Z18assign_labels_cudaPdS_PiS0_iii_param_3];
	ld.param.u32 	%r40, [_Z18assign_labels_cudaPdS_PiS0_iii_param_4];
	ld.param.u32 	%r41, [_Z18assign_labels_cudaPdS_PiS0_iii_param_5];
	ld.param.u32 	%r42, [_Z18assign_labels_cudaPdS_PiS0_iii_param_6];
	cvta.to.global.u64 	%rd1, %rd11;
	cvta.to.global.u64 	%rd2, %rd10;
	mov.u32 	%r43, %ctaid.x;
	mov.u32 	%r44, %ntid.x;
	mov.u32 	%r1, %tid.x;
	mad.lo.s32 	%r2, %r43, %r44, %r1;
	setp.ne.s32 	%p1, %r1, 0;
	@%p1 bra 	$L__BB0_2;
	mov.b32 	%r45, 0;
	st.shared.u32 	[_ZZ18assign_labels_cudaPdS_PiS0_iiiE14shared_changes], %r45;
$L__BB0_2:
	bar.sync 	0;
	setp.ge.s32 	%p2, %r2, %r40;
	@%p2 bra 	$L__BB0_26;
	setp.lt.s32 	%p3, %r42, 1;
	mov.b32 	%r80, 0;
	@%p3 bra 	$L__BB0_24;
	setp.lt.s32 	%p4, %r41, 1;
	mul.lo.s32 	%r3, %r41, %r2;
	@%p4 bra 	$L__BB0_18;
	and.b32  	%r4, %r41, 7;
	add.s32 	%r5, %r4, -1;
	and.b32  	%r6, %r41, 3;
	and.b32  	%r7, %r41, 2147483640;
	and.b32  	%r8, %r41, 1;
	neg.s32 	%r9, %r7;
	add.s64 	%rd3, %rd2, 32;
	mov.f64 	%fd84, 0d4415AF1D78B58C40;
	mov.b32 	%r65, 0;
	mov.u32 	%r80, %r65;
$L__BB0_6:
	setp.lt.u32 	%p11, %r41, 8;
	mul.lo.s32 	%r12, %r65, %r41;
	mov.f64 	%fd92, 0d0000000000000000;
	mov.b32 	%r70, 0;
	@%p11 bra 	$L__BB0_9;
	mul.wide.u32 	%rd12, %r12, 8;
	add.s64 	%rd13, %rd1, %rd12;
	add.s64 	%rd41, %rd13, 32;
	mov.f64 	%fd92, 0d0000000000000000;
	mov.u32 	%r67, %r3;
	mov.u32 	%r68, %r9;
$L__BB0_8:
	.pragma "nounroll";
	mul.wide.s32 	%rd14, %r67, 8;
	add.s64 	%rd15, %rd3, %rd14;
	ld.global.f64 	%fd26, [%rd15+-32];
	ld.global.f64 	%fd27, [%rd41+-32];
	sub.f64 	%fd28, %fd26, %fd27;
	fma.rn.f64 	%fd29, %fd28, %fd28, %fd92;
	ld.global.f64 	%fd30, [%rd15+-24];
	ld.global.f64 	%fd31, [%rd41+-24];
	sub.f64 	%fd32, %fd30, %fd31;
	fma.rn.f64 	%fd33, %fd32, %fd32, %fd29;
	ld.global.f64 	%fd34, [%rd15+-16];
	ld.global.f64 	%fd35, [%rd41+-16];
	sub.f64 	%fd36, %fd34, %fd35;
	fma.rn.f64 	%fd37, %fd36, %fd36, %fd33;
	ld.global.f64 	%fd38, [%rd15+-8];
	ld.global.f64 	%fd39, [%rd41+-8];
	sub.f64 	%fd40, %fd38, %fd39;
	fma.rn.f64 	%fd41, %fd40, %fd40, %fd37;
	ld.global.f64 	%fd42, [%rd15];
	ld.global.f64 	%fd43, [%rd41];
	sub.f64 	%fd44, %fd42, %fd43;
	fma.rn.f64 	%fd45, %fd44, %fd44, %fd41;
	ld.global.f64 	%fd46, [%rd15+8];
	ld.global.f64 	%fd47, [%rd41+8];
	sub.f64 	%fd48, %fd46, %fd47;
	fma.rn.f64 	%fd49, %fd48, %fd48, %fd45;
	ld.global.f64 	%fd50, [%rd15+16];
	ld.global.f64 	%fd51, [%rd41+16];
	sub.f64 	%fd52, %fd50, %fd51;
	fma.rn.f64 	%fd53, %fd52, %fd52, %fd49;
	ld.global.f64 	%fd54, [%rd15+24];
	ld.global.f64 	%fd55, [%rd41+24];
	sub.f64 	%fd56, %fd54, %fd55;
	fma.rn.f64 	%fd92, %fd56, %fd56, %fd53;
	add.s32 	%r68, %r68, 8;
	add.s32 	%r67, %r67, 8;
	add.s64 	%rd41, %rd41, 64;
	setp.ne.s32 	%p12, %r68, 0;
	mov.u32 	%r70, %r7;
	@%p12 bra 	$L__BB0_8;
$L__BB0_9:
	setp.eq.s32 	%p13, %r4, 0;
	@%p13 bra 	$L__BB0_17;
	setp.lt.u32 	%p14, %r5, 3;
	@%p14 bra 	$L__BB0_12;
	add.s32 	%r53, %r70, %r3;
	mul.wide.s32 	%rd16, %r53, 8;
	add.s64 	%rd17, %rd2, %rd16;
	ld.global.f64 	%fd58, [%rd17];
	add.s32 	%r54, %r70, %r12;
	mul.wide.u32 	%rd18, %r54, 8;
	add.s64 	%rd19, %rd1, %rd18;
	ld.global.f64 	%fd59, [%rd19];
	sub.f64 	%fd60, %fd58, %fd59;
	fma.rn.f64 	%fd61, %fd60, %fd60, %fd92;
	ld.global.f64 	%fd62, [%rd17+8];
	cvt.u64.u32 	%rd20, %r12;
	cvt.u64.u32 	%rd21, %r70;
	add.s64 	%rd22, %rd21, %rd20;
	shl.b64 	%rd23, %rd22, 3;
	add.s64 	%rd24, %rd1, %rd23;
	ld.global.f64 	%fd63, [%rd24+8];
	sub.f64 	%fd64, %fd62, %fd63;
	fma.rn.f64 	%fd65, %fd64, %fd64, %fd61;
	ld.global.f64 	%fd66, [%rd17+16];
	ld.global.f64 	%fd67, [%rd24+16];
	sub.f64 	%fd68, %fd66, %fd67;
	fma.rn.f64 	%fd69, %fd68, %fd68, %fd65;
	ld.global.f64 	%fd70, [%rd17+24];
	ld.global.f64 	%fd71, [%rd24+24];
	sub.f64 	%fd72, %fd70, %fd71;
	fma.rn.f64 	%fd92, %fd72, %fd72, %fd69;
	add.s32 	%r70, %r70, 4;
$L__BB0_12:
	setp.eq.s32 	%p15, %r6, 0;
	@%p15 bra 	$L__BB0_17;
	setp.eq.s32 	%p16, %r6, 1;
	@%p16 bra 	$L__BB0_15;
	add.s32 	%r55, %r70, %r3;
	mul.wide.s32 	%rd25, %r55, 8;
	add.s64 	%rd26, %rd2, %rd25;
	ld.global.f64 	%fd74, [%rd26];
	add.s32 	%r56, %r70, %r12;
	mul.wide.u32 	%rd27, %r56, 8;
	add.s64 	%rd28, %rd1, %rd27;
	ld.global.f64 	%fd75, [%rd28];
	sub.f64 	%fd76, %fd74, %fd75;
	fma.rn.f64 	%fd77, %fd76, %fd76, %fd92;
	ld.global.f64 	%fd78, [%rd26+8];
	cvt.u64.u32 	%rd29, %r12;
	cvt.u64.u32 	%rd30, %r70;
	add.s64 	%rd31, %rd30, %rd29;
	shl.b64 	%rd32, %rd31, 3;
	add.s64 	%rd33, %rd1, %rd32;
	ld.global.f64 	%fd79, [%rd33+8];
	sub.f64 	%fd80, %fd78, %fd79;
	fma.rn.f64 	%fd92, %fd80, %fd80, %fd77;
	add.s32 	%r70, %r70, 2;
$L__BB0_15:
	setp.eq.s32 	%p17, %r8, 0;
	@%p17 bra 	$L__BB0_17;
	add.s32 	%r57, %r70, %r3;
	mul.wide.s32 	%rd34, %r57, 8;
	add.s64 	%rd35, %rd2, %rd34;
	ld.global.f64 	%fd81, [%rd35];
	add.s32 	%r58, %r70, %r12;
	mul.wide.u32 	%rd36, %r58, 8;
	add.s64 	%rd37, %rd1, %rd36;
	ld.global.f64 	%fd82, [%rd37];
	sub.f64 	%fd83, %fd81, %fd82;
	fma.rn.f64 	%fd92, %fd83, %fd83, %fd92;
$L__BB0_17:
	setp.lt.f64 	%p18, %fd92, %fd84;
	selp.b32 	%r80, %r65, %r80, %p18;
	selp.f64 	%fd84, %fd92, %fd84, %p18;
	add.s32 	%r65, %r65, 1;
	setp.eq.s32 	%p19, %r65, %r42;
	@%p19 bra 	$L__BB0_24;
	bra.uni 	$L__BB0_6;
$L__BB0_18:
	and.b32  	%r24, %r42, 3;
	setp.lt.u32 	%p5, %r42, 4;
	mov.f64 	%fd94, 0d4415AF1D78B58C40;
	mov.b32 	%r77, 0;
	mov.u32 	%r80, %r77;
	@%p5 bra 	$L__BB0_21;
	and.b32  	%r77, %r42, 2147483644;
	mov.f64 	%fd94, 0d4415AF1D78B58C40;
	mov.b32 	%r72, 0;
	mov.u32 	%r80, %r72;
$L__BB0_20:
	setp.gt.f64 	%p6, %fd94, 0d0000000000000000;
	selp.b32 	%r80, %r72, %r80, %p6;
	selp.f64 	%fd94, 0d0000000000000000, %fd94, %p6;
	add.s32 	%r72, %r72, 4;
	setp.ne.s32 	%p7, %r72, %r77;
	@%p7 bra 	$L__BB0_20;
$L__BB0_21:
	setp.eq.s32 	%p8, %r24, 0;
	@%p8 bra 	$L__BB0_24;
	mov.b32 	%r79, 0;
$L__BB0_23:
	.pragma "nounroll";
	setp.gt.f64 	%p9, %fd94, 0d0000000000000000;
	selp.b32 	%r80, %r77, %r80, %p9;
	selp.f64 	%fd94, 0d0000000000000000, %fd94, %p9;
	add.s32 	%r77, %r77, 1;
	add.s32 	%r79, %r79, 1;
	setp.ne.s32 	%p10, %r79, %r24;
	@%p10 bra 	$L__BB0_23;
$L__BB0_24:
	cvta.to.global.u64 	%rd38, %rd8;
	mul.wide.s32 	%rd39, %r2, 4;
	add.s64 	%rd7, %rd38, %rd39;
	ld.global.u32 	%r59, [%rd7];
	setp.eq.s32 	%p20, %r59, %r80;
	@%p20 bra 	$L__BB0_26;
	st.global.u32 	[%rd7], %r80;
	ld.shared.u32 	%r60, [_ZZ18assign_labels_cudaPdS_PiS0_iiiE14shared_changes];
	add.s32 	%r61, %r60, 1;
	st.shared.u32 	[_ZZ18assign_labels_cudaPdS_PiS0_iiiE14shared_changes], %r61;
$L__BB0_26:
	setp.ne.s32 	%p21, %r1, 0;
	@%p21 bra 	$L__BB0_28;
	cvta.to.global.u64 	%rd40, %rd9;
	ld.shared.u32 	%r62, [_ZZ18assign_labels_cudaPdS_PiS0_iiiE14shared_changes];
	ld.global.u32 	%r63, [%rd40];
	add.s32 	%r64, %r63, %r62;
	st.global.u32 	[%rd40], %r64;
$L__BB0_28:
	ret;

}


// ===== COMPILED SASS (sm_100) =====

	.target	sm_100

	.elftype	@"ET_EXEC"


//--------------------- .note.nv.tkinfo           --------------------------
	.section	.note.nv.tkinfo,"",@"SHT_NOTE"
	.sectionflags	@"SHF_NOTE_NV_TKINFO"
	.tkinfo
        /*0018*/ 	.word	0x00000002
        /*0030*/ 	.string	""
        /*0030*/ 	.string	"ptxas"
        /*0030*/ 	.string	"Cuda compilation tools, release 13.0, V13.0.88"
        /*0030*/ 	.string	"Build cuda_13.0.r13.0/compiler.36424714_0"
        /*0030*/ 	.string	"-arch sm_100 -m 64 "



//--------------------- .note.nv.cuinfo           --------------------------
	.section	.note.nv.cuinfo,"",@"SHT_NOTE"
	.sectionflags	@"SHF_NOTE_NV_CUINFO"
        /*0018*/ 	.short	0x0002
        /*001a*/ 	.short	0x0064
        /*001c*/ 	.short	0x0082
	.zero		2


//--------------------- .nv.info                  --------------------------
	.section	.nv.info,"",@"SHT_CUDA_INFO"
	.align	4


	//----- nvinfo : EIATTR_REGCOUNT
	.align		4
        /*0000*/ 	.byte	0x04, 0x2f
        /*0002*/ 	.short	(.L_1 - .L_0)
	.align		4
.L_0:
        /*0004*/ 	.word	index@(_Z18assign_labels_cudaPdS_PiS0_iii)
        /*0008*/ 	.word	0x00000020


	//----- nvinfo : EIATTR_FRAME_SIZE
	.align		4
.L_1:
        /*000c*/ 	.byte	0x04, 0x11
        /*000e*/ 	.short	(.L_3 - .L_2)
	.align		4
.L_2:
        /*0010*/ 	.word	index@(_Z18assign_labels_cudaPdS_PiS0_iii)
        /*0014*/ 	.word	0x00000000


	//----- nvinfo : EIATTR_MIN_STACK_SIZE
	.align		4
.L_3:
        /*0018*/ 	.byte	0x04, 0x12
        /*001a*/ 	.short	(.L_5 - .L_4)
	.align		4
.L_4:
        /*001c*/ 	.word	index@(_Z18assign_labels_cudaPdS_PiS0_iii)
        /*0020*/ 	.word	0x00000000
.L_5:


//--------------------- .nv.compat                --------------------------
	.section	.nv.compat,"",@"SHT_CUDA_COMPAT_INFO"
	.align	4
        /*0000*/ 	.byte	0x02, 0x09, 0x00, 0x00, 0x02, 0x02, 0x01, 0x00, 0x02, 0x05, 0x05, 0x00, 0x03, 0x07, 0x01, 0x01
        /*0010*/ 	.byte	0x02, 0x03, 0x00, 0x00, 0x02, 0x06, 0x01, 0x00, 0x04, 0x0b, 0x08, 0x00, 0x01, 0x00, 0x00, 0x00
        /*0020*/ 	.byte	0x00, 0x00, 0x00, 0x00


//--------------------- .nv.info._Z18assign_labels_cudaPdS_PiS0_iii --------------------------
	.section	.nv.info._Z18assign_labels_cudaPdS_PiS0_iii,"",@"SHT_CUDA_INFO"
	.sectionflags	@""
	.align	4


	//----- nvinfo : EIATTR_CUDA_API_VERSION
	.align		4
        /*0000*/ 	.byte	0x04, 0x37
        /*0002*/ 	.short	(.L_7 - .L_6)
.L_6:
        /*0004*/ 	.word	0x00000082


	//----- nvinfo : EIATTR_KPARAM_INFO
	.align		4
.L_7:
        /*0008*/ 	.byte	0x04, 0x17
        /*000a*/ 	.short	(.L_9 - .L_8)
.L_8:
        /*000c*/ 	.word	0x00000000
        /*0010*/ 	.short	0x0006
        /*0012*/ 	.short	0x0028
        /*0014*/ 	.byte	0x00, 0xf0, 0x11, 0x00


	//----- nvinfo : EIATTR_KPARAM_INFO
	.align		4
.L_9:
        /*0018*/ 	.byte	0x04, 0x17
        /*001a*/ 	.short	(.L_11 - .L_10)
.L_10:
        /*001c*/ 	.word	0x00000000
        /*0020*/ 	.short	0x0005
        /*0022*/ 	.short	0x0024
        /*0024*/ 	.byte	0x00, 0xf0, 0x11, 0x00


	//----- nvinfo : EIATTR_KPARAM_INFO
	.align		4
.L_11:
        /*0028*/ 	.byte	0x04, 0x17
        /*002a*/ 	.short	(.L_13 - .L_12)
.L_12:
        /*002c*/ 	.word	0x00000000
        /*0030*/ 	.short	0x0004
        /*0032*/ 	.short	0x0020
        /*0034*/ 	.byte	0x00, 0xf0, 0x11, 0x00


	//----- nvinfo : EIATTR_KPARAM_INFO
	.align		4
.L_13:
        /*0038*/ 	.byte	0x04, 0x17
        /*003a*/ 	.short	(.L_15 - .L_14)
.L_14:
        /*003c*/ 	.word	0x00000000
        /*0040*/ 	.short	0x0003
        /*0042*/ 	.short	0x0018
        /*0044*/ 	.byte	0x00, 0xf5, 0x21, 0x00


	//----- nvinfo : EIATTR_KPARAM_INFO
	.align		4
.L_15:
        /*0048*/ 	.byte	0x04, 0x17
        /*004a*/ 	.short	(.L_17 - .L_16)
.L_16:
        /*004c*/ 	.word	0x00000000
        /*0050*/ 	.short	0x0002
        /*0052*/ 	.short	0x0010
        /*0054*/ 	.byte	0x00, 0xf5, 0x21, 0x00


	//----- nvinfo : EIATTR_KPARAM_INFO
	.align		4
.L_17:
        /*0058*/ 	.byte	0x04, 0x17
        /*005a*/ 	.short	(.L_19 - .L_18)
.L_18:
        /*005c*/ 	.word	0x00000000
        /*0060*/ 	.short	0x0001
        /*0062*/ 	.short	0x0008
        /*0064*/ 	.byte	0x00, 0xf5, 0x21, 0x00


	//----- nvinfo : EIATTR_KPARAM_INFO
	.align		4
.L_19:
        /*0068*/ 	.byte	0x04, 0x17
        /*006a*/ 	.short	(.L_21 - .L_20)
.L_20:
        /*006c*/ 	.word	0x00000000
        /*0070*/ 	.short	0x0000
        /*0072*/ 	.short	0x0000
        /*0074*/ 	.byte	0x00, 0xf5, 0x21, 0x00


	//----- nvinfo : EIATTR_SPARSE_MMA_MASK
	.align		4
.L_21:
        /*0078*/ 	.byte	0x03, 0x50
        /*007a*/ 	.short	0x0000


	//----- nvinfo : EIATTR_MAXREG_COUNT
	.align		4
        /*007c*/ 	.byte	0x03, 0x1b
        /*007e*/ 	.short	0x00ff


	//----- nvinfo : EIATTR_NUM_BARRIERS
	.align		4
        /*0080*/ 	.byte	0x02, 0x4c
        /*0082*/ 	.byte	0x01
	.zero		1


	//----- nvinfo : EIATTR_MERCURY_ISA_VERSION
	.align		4
        /*0084*/ 	.byte	0x03, 0x5f
        /*0086*/ 	.short	0x0101


	//----- nvinfo : EIATTR_VRC_CTA_INIT_COUNT
	.align		4
        /*0088*/ 	.byte	0x02, 0x4a
	.zero		1
	.zero		1


	//----- nvinfo : EIATTR_EXIT_INSTR_OFFSETS
	.align		4
        /*008c*/ 	.byte	0x04, 0x1c
        /*008e*/ 	.short	(.L_23 - .L_22)


	//   ....[0]....
.L_22:
        /*0090*/ 	.word	0x00000ff0


	//   ....[1]....
        /*0094*/ 	.word	0x00001080


	//----- nvinfo : EIATTR_CRS_STACK_SIZE
	.align		4
.L_23:
        /*0098*/ 	.byte	0x04, 0x1e
        /*009a*/ 	.short	(.L_25 - .L_24)
.L_24:
        /*009c*/ 	.word	0x00000000


	//----- nvinfo : EIATTR_CBANK_PARAM_SIZE
	.align		4
.L_25:
        /*00a0*/ 	.byte	0x03, 0x19
        /*00a2*/ 	.short	0x002c


	//----- nvinfo : EIATTR_PARAM_CBANK
	.align		4
        /*00a4*/ 	.byte	0x04, 0x0a
        /*00a6*/ 	.short	(.L_27 - .L_26)
	.align		4
.L_26:
        /*00a8*/ 	.word	index@(.nv.constant0._Z18assign_labels_cudaPdS_PiS0_iii)
        /*00ac*/ 	.short	0x0380
        /*00ae*/ 	.short	0x002c


	//----- nvinfo : EIATTR_SW_WAR
	.align		4
.L_27:
        /*00b0*/ 	.byte	0x04, 0x36
        /*00b2*/ 	.short	(.L_29 - .L_28)
.L_28:
        /*00b4*/ 	.word	0x00000008
.L_29:


//--------------------- .nv.callgraph             --------------------------
	.section	.nv.callgraph,"",@"SHT_CUDA_CALLGRAPH"
	.align	4
	.sectionentsize	8
	.align		4
        /*0000*/ 	.word	0x00000000
	.align		4
        /*0004*/ 	.word	0xffffffff
	.align		4
        /*0008*/ 	.word	0x00000000
	.align		4
        /*000c*/ 	.word	0xfffffffe
	.align		4
        /*0010*/ 	.word	0x00000000
	.align		4
        /*0014*/ 	.word	0xfffffffd
	.align		4
        /*0018*/ 	.word	0x00000000
	.align		4
        /*001c*/ 	.word	0xfffffffc


//--------------------- .text._Z18assign_labels_cudaPdS_PiS0_iii --------------------------
	.section	.text._Z18assign_labels_cudaPdS_PiS0_iii,"ax",@progbits
	.align	128
        .global         _Z18assign_labels_cudaPdS_PiS0_iii
        .type           _Z18assign_labels_cudaPdS_PiS0_iii,@function
        .size           _Z18assign_labels_cudaPdS_PiS0_iii,(.L_x_16 - _Z18assign_labels_cudaPdS_PiS0_iii)
        .other          _Z18assign_labels_cudaPdS_PiS0_iii,@"STO_CUDA_ENTRY STV_DEFAULT"
_Z18assign_labels_cudaPdS_PiS0_iii:
.text._Z18assign_labels_cudaPdS_PiS0_iii:
[----:B------:R-:W-:Y:S01]  /*0000*/  LDC R1, c[0x0][0x37c] ;  /* 0x0000df00ff017b82 */ /* 0x000fe20000000800 */
[----:B------:R-:W0:Y:S07]  /*0010*/  S2R R0, SR_TID.X ;  /* 0x0000000000007919 */ /* 0x000e2e0000002100 */
[----:B------:R-:W1:Y:S01]  /*0020*/  S2UR UR4, SR_CTAID.X ;  /* 0x00000000000479c3 */ /* 0x000e620000002500 */
[----:B------:R-:W2:Y:S01]  /*0030*/  LDCU UR5, c[0x0][0x3a0] ;  /* 0x00007400ff0577ac */ /* 0x000ea20008000800 */
[----:B------:R-:W-:Y:S01]  /*0040*/  BSSY.RECONVERGENT B0, `(.L_x_0) ;  /* 0x00000f9000007945 */ /* 0x000fe20003800200 */
[----:B------:R-:W3:Y:S05]  /*0050*/  LDCU.64 UR6, c[0x0][0x358] ;  /* 0x00006b00ff0677ac */ /* 0x000eea0008000a00 */
[----:B------:R-:W1:Y:S01]  /*0060*/  LDC R5, c[0x0][0x360] ;  /* 0x0000d800ff057b82 */ /* 0x000e620000000800 */
[----:B0-----:R-:W-:-:S13]  /*0070*/  ISETP.NE.AND P0, PT, R0, RZ, PT ;  /* 0x000000ff0000720c */ /* 0x001fda0003f05270 */
[----:B------:R-:W0:Y:S01]  /*0080*/  @!P0 S2R R3, SR_CgaCtaId ;  /* 0x0000000000038919 */ /* 0x000e220000008800 */
[----:B------:R-:W-:-:S04]  /*0090*/  @!P0 MOV R2, 0x400 ;  /* 0x0000040000028802 */ /* 0x000fc80000000f00 */
[----:B0-----:R-:W-:Y:S01]  /*00a0*/  @!P0 LEA R3, R3, R2, 0x18 ;  /* 0x0000000203038211 */ /* 0x001fe200078ec0ff */
[----:B-1----:R-:W-:-:S04]  /*00b0*/  IMAD R2, R5, UR4, R0 ;  /* 0x0000000405027c24 */ /* 0x002fc8000f8e0200 */
[----:B------:R0:W-:Y:S01]  /*00c0*/  @!P0 STS [R3], RZ ;  /* 0x000000ff03008388 */ /* 0x0001e20000000800 */
[----:B------:R-:W-:Y:S01]  /*00d0*/  BAR.SYNC.DEFER_BLOCKING 0x0 ;  /* 0x0000000000007b1d */ /* 0x000fe20000010000 */
[----:B--2---:R-:W-:-:S13]  /*00e0*/  ISETP.GE.AND P0, PT, R2, UR5, PT ;  /* 0x0000000502007c0c */ /* 0x004fda000bf06270 */
[----:B0--3--:R-:W-:Y:S05]  /*00f0*/  @P0 BRA `(.L_x_1) ;  /* 0x0000000c00b40947 */ /* 0x009fea0003800000 */
[----:B------:R-:W0:Y:S01]  /*0100*/  LDCU UR4, c[0x0][0x3a8] ;  /* 0x00007500ff0477ac */ /* 0x000e220008000800 */
[----:B------:R-:W-:Y:S01]  /*0110*/  IMAD.MOV.U32 R3, RZ, RZ, RZ ;  /* 0x000000ffff037224 */ /* 0x000fe200078e00ff */
[----:B0-----:R-:W-:-:S09]  /*0120*/  UISETP.GE.AND UP0, UPT, UR4, 0x1, UPT ;  /* 0x000000010400788c */ /* 0x001fd2000bf06270 */
[----:B------:R-:W-:Y:S05]  /*0130*/  BRA.U !UP0, `(.L_x_2) ;  /* 0x0000000d08787547 */ /* 0x000fea000b800000 */
[----:B------:R-:W0:Y:S02]  /*0140*/  LDC R7, c[0x0][0x3a4] ;  /* 0x0000e900ff077b82 */ /* 0x000e240000000800 */
[----:B0-----:R-:W-:-:S13]  /*0150*/  ISETP.GE.AND P0, PT, R7, 0x1, PT ;  /* 0x000000010700780c */ /* 0x001fda0003f06270 */
[----:B------:R-:W-:Y:S05]  /*0160*/  @!P0 BRA `(.L_x_3) ;  /* 0x0000000800488947 */ /* 0x000fea0003800000 */
[----:B------:R-:W0:Y:S01]  /*0170*/  LDCU.64 UR4, c[0x0][0x380] ;  /* 0x00007000ff0477ac */ /* 0x000e220008000a00 */
[C---:B------:R-:W-:Y:S01]  /*0180*/  LOP3.LUT R4, R7.reuse, 0x7, RZ, 0xc0, !PT ;  /* 0x0000000707047812 */ /* 0x040fe200078ec0ff */
[----:B------:R-:W-:Y:S01]  /*0190*/  IMAD R5, R2, R7, RZ ;  /* 0x0000000702057224 */ /* 0x000fe200078e02ff */
[C---:B------:R-:W-:Y:S01]  /*01a0*/  LOP3.LUT R6, R7.reuse, 0x3, RZ, 0xc0, !PT ;  /* 0x0000000307067812 */ /* 0x040fe200078ec0ff */
[----:B------:R-:W-:Y:S01]  /*01b0*/  IMAD.MOV.U32 R24, RZ, RZ, RZ ;  /* 0x000000ffff187224 */ /* 0x000fe200078e00ff */
[----:B------:R-:W-:Y:S01]  /*01c0*/  LOP3.LUT R7, R7, 0x7ffffff8, RZ, 0xc0, !PT ;  /* 0x7ffffff807077812 */ /* 0x000fe200078ec0ff */
[----:B------:R-:W-:Y:S02]  /*01d0*/  VIADD R3, R4, 0xffffffff ;  /* 0xffffffff04037836 */ /* 0x000fe40000000000 */
[----:B------:R-:W-:Y:S02]  /*01e0*/  IMAD.MOV.U32 R8, RZ, RZ, 0x78b58c40 ;  /* 0x78b58c40ff087424 */ /* 0x000fe400078e00ff */
[----:B------:R-:W-:Y:S01]  /*01f0*/  IMAD.MOV.U32 R9, RZ, RZ, 0x4415af1d ;  /* 0x4415af1dff097424 */ /* 0x000fe200078e00ff */
[----:B------:R-:W-:Y:S01]  /*0200*/  ISETP.GE.U32.AND P0, PT, R3, 0x3, PT ;  /* 0x000000030300780c */ /* 0x000fe20003f06070 */
[----:B------:R-:W-:-:S02]  /*0210*/  IMAD.MOV.U32 R3, RZ, RZ, RZ ;  /* 0x000000ffff037224 */ /* 0x000fc400078e00ff */
[----:B------:R-:W-:Y:S01]  /*0220*/  IMAD.MOV R25, RZ, RZ, -R7 ;  /* 0x000000ffff197224 */ /* 0x000fe200078e0a07 */
[----:B0-----:R-:W-:-:S04]  /*0230*/  UIADD3 UR4, UP0, UPT, UR4, 0x20, URZ ;  /* 0x0000002004047890 */ /* 0x001fc8000ff1e0ff */
[----:B------:R-:W-:-:S12]  /*0240*/  UIADD3.X UR5, UPT, UPT, URZ, UR5, URZ, UP0, !UPT ;  /* 0x00000005ff057290 */ /* 0x000fd800087fe4ff */
.L_x_8:
[----:B------:R-:W0:Y:S01]  /*0250*/  LDC R27, c[0x0][0x3a4] ;  /* 0x0000e900ff1b7b82 */ /* 0x000e220000000800 */
[----:B------:R-:W-:Y:S01]  /*0260*/  IMAD.MOV.U32 R19, RZ, RZ, RZ ;  /* 0x000000ffff137224 */ /* 0x000fe200078e00ff */
[----:B------:R-:W-:Y:S02]  /*0270*/  CS2R R22, SRZ ;  /* 0x0000000000167805 */ /* 0x000fe4000001ff00 */
[----:B0-----:R-:W-:Y:S01]  /*0280*/  ISETP.GE.U32.AND P1, PT, R27, 0x8, PT ;  /* 0x000000081b00780c */ /* 0x001fe20003f26070 */
[----:B------:R-:W-:-:S12]  /*0290*/  IMAD R26, R24, R27, RZ ;  /* 0x0000001b181a7224 */ /* 0x000fd800078e02ff */
[----:B------:R-:W-:Y:S05]  /*02a0*/  @!P1 BRA `(.L_x_4) ;  /* 0x0000000000cc9947 */ /* 0x000fea0003800000 */
[----:B------:R-:W0:Y:S01]  /*02b0*/  LDC.64 R10, c[0x0][0x388] ;  /* 0x0000e200ff0a7b82 */ /* 0x000e220000000a00 */
[----:B------:R-:W-:Y:S01]  /*02c0*/  IMAD.MOV.U32 R29, RZ, RZ, R5 ;  /* 0x000000ffff1d7224 */ /* 0x000fe200078e0005 */
[----:B------:R-:W-:Y:S01]  /*02d0*/  CS2R R22, SRZ ;  /* 0x0000000000167805 */ /* 0x000fe2000001ff00 */
[----:B------:R-:W-:Y:S02]  /*02e0*/  IMAD.MOV.U32 R28, RZ, RZ, R25 ;  /* 0x000000ffff1c7224 */ /* 0x000fe400078e0019 */
[----:B0-----:R-:W-:-:S03]  /*02f0*/  IMAD.WIDE.U32 R10, R26, 0x8, R10 ;  /* 0x000000081a0a7825 */ /* 0x001fc600078e000a */
[----:B------:R-:W-:-:S05]  /*0300*/  IADD3 R14, P1, PT, R10, 0x20, RZ ;  /* 0x000000200a0e7810 */ /* 0x000fca0007f3e0ff */
[----:B------:R-:W-:-:S08]  /*0310*/  IMAD.X R15, RZ, RZ, R11, P1 ;  /* 0x000000ffff0f7224 */ /* 0x000fd000008e060b */
.L_x_5:
[----:B------:R-:W-:Y:S02]  /*0320*/  IMAD.U32 R10, RZ, RZ, UR4 ;  /* 0x00000004ff0a7e24 */ /* 0x000fe4000f8e00ff */
[----:B------:R-:W-:Y:S02]  /*0330*/  IMAD.U32 R11, RZ, RZ, UR5 ;  /* 0x00000005ff0b7e24 */ /* 0x000fe4000f8e00ff */
[----:B------:R-:W-:Y:S02]  /*0340*/  IMAD.MOV.U32 R12, RZ, RZ, R14 ;  /* 0x000000ffff0c7224 */ /* 0x000fe400078e000e */
[----:B------:R-:W-:-:S04]  /*0350*/  IMAD.WIDE R10, R29, 0x8, R10 ;  /* 0x000000081d0a7825 */ /* 0x000fc800078e020a */
[----:B------:R-:W-:Y:S01]  /*0360*/  IMAD.MOV.U32 R13, RZ, RZ, R15 ;  /* 0x000000ffff0d7224 */ /* 0x000fe200078e000f */
[----:B------:R-:W2:Y:S04]  /*0370*/  LDG.E.64 R20, desc[UR6][R10.64+-0x20] ;  /* 0xffffe0060a147981 */ /* 0x000ea8000c1e1b00 */
[----:B------:R-:W2:Y:S04]  /*0380*/  LDG.E.64 R18, desc[UR6][R12.64+-0x20] ;  /* 0xffffe0060c127981 */ /* 0x000ea8000c1e1b00 */
[----:B------:R-:W3:Y:S04]  /*0390*/  LDG.E.64 R14, desc[UR6][R12.64+-0x18] ;  /* 0xffffe8060c0e7981 */ /* 0x000ee8000c1e1b00 */
[----:B------:R-:W3:Y:S01]  /*03a0*/  LDG.E.64 R16, desc[UR6][R10.64+-0x18] ;  /* 0xffffe8060a107981 */ /* 0x000ee2000c1e1b00 */
[----:B--2---:R-:W-:-:S03]  /*03b0*/  DADD R18, R20, -R18 ;  /* 0x0000000014127229 */ /* 0x004fc60000000812 */
[----:B------:R-:W2:Y:S05]  /*03c0*/  LDG.E.64 R20, desc[UR6][R10.64+-0x10] ;  /* 0xfffff0060a147981 */ /* 0x000eaa000c1e1b00 */
[----:B------:R-:W-:Y:S02]  /*03d0*/  DFMA R22, R18, R18, R22 ;  /* 0x000000121216722b */ /* 0x000fe40000000016 */
[----:B---3--:R-:W-:Y:S01]  /*03e0*/  DADD R14, R16, -R14 ;  /* 0x00000000100e7229 */ /* 0x008fe2000000080e */
[----:B------:R-:W2:Y:S04]  /*03f0*/  LDG.E.64 R18, desc[UR6][R12.64+-0x10] ;  /* 0xfffff0060c127981 */ /* 0x000ea8000c1e1b00 */
[----:B------:R-:W3:Y:S03]  /*0400*/  LDG.E.64 R16, desc[UR6][R10.64+-0x8] ;  /* 0xfffff8060a107981 */ /* 0x000ee6000c1e1b00 */
[----:B------:R-:W-:-:S02]  /*0410*/  DFMA R22, R14, R14, R22 ;  /* 0x0000000e0e16722b */ /* 0x000fc40000000016 */
[----:B------:R-:W3:Y:S01]  /*0420*/  LDG.E.64 R14, desc[UR6][R12.64+-0x8] ;  /* 0xfffff8060c0e7981 */ /* 0x000ee2000c1e1b00 */
[----:B--2---:R-:W-:-:S03]  /*0430*/  DADD R18, R20, -R18 ;  /* 0x0000000014127229 */ /* 0x004fc60000000812 */
[----:B------:R-:W2:Y:S05]  /*0440*/  LDG.E.64 R20, desc[UR6][R12.64+0x8] ;  /* 0x000008060c147981 */ /* 0x000eaa000c1e1b00 */
[----:B------:R-:W-:Y:S02]  /*0450*/  DFMA R22, R18, R18, R22 ;  /* 0x000000121216722b */ /* 0x000fe40000000016 */
[----:B---3--:R-:W-:Y:S01]  /*0460*/  DADD R14, R16, -R14 ;  /* 0x00000000100e7229 */ /* 0x008fe2000000080e */
[----:B------:R-:W3:Y:S04]  /*0470*/  LDG.E.64 R18, desc[UR6][R10.64] ;  /* 0x000000060a127981 */ /* 0x000ee8000c1e1b00 */
[----:B------:R-:W3:Y:S03]  /*0480*/  LDG.E.64 R16, desc[UR6][R12.64] ;  /* 0x000000060c107981 */ /* 0x000ee6000c1e1b00 */
[----:B------:R-:W-:Y:S01]  /*0490*/  DFMA R14, R14, R14, R22 ;  /* 0x0000000e0e0e722b */ /* 0x000fe20000000016 */
[----:B------:R-:W2:Y:S01]  /*04a0*/  LDG.E.64 R22, desc[UR6][R10.64+0x8] ;  /* 0x000008060a167981 */ /* 0x000ea2000c1e1b00 */
[----:B---3--:R-:W-:-:S02]  /*04b0*/  DADD R16, R18, -R16 ;  /* 0x0000000012107229 */ /* 0x008fc40000000810 */
[----:B--2---:R-:W-:Y:S01]  /*04c0*/  DADD R20, R22, -R20 ;  /* 0x0000000016147229 */ /* 0x004fe20000000814 */
[----:B------:R-:W2:Y:S05]  /*04d0*/  LDG.E.64 R22, desc[UR6][R10.64+0x18] ;  /* 0x000018060a167981 */ /* 0x000eaa000c1e1b00 */
[----:B------:R-:W-:Y:S02]  /*04e0*/  DFMA R14, R16, R16, R14 ;  /* 0x00000010100e722b */ /* 0x000fe4000000000e */
[----:B------:R-:W3:Y:S06]  /*04f0*/  LDG.E.64 R16, desc[UR6][R10.64+0x10] ;  /* 0x000010060a107981 */ /* 0x000eec000c1e1b00 */
[----:B------:R-:W-:-:S02]  /*0500*/  DFMA R18, R20, R20, R14 ;  /* 0x000000141412722b */ /* 0x000fc4000000000e */
[----:B------:R-:W3:Y:S04]  /*0510*/  LDG.E.64 R14, desc[UR6][R12.64+0x10] ;  /* 0x000010060c0e7981 */ /* 0x000ee8000c1e1b00 */
[----:B------:R-:W2:Y:S01]  /*0520*/  LDG.E.64 R20, desc[UR6][R12.64+0x18] ;  /* 0x000018060c147981 */ /* 0x000ea2000c1e1b00 */
[----:B------:R-:W-:-:S05]  /*0530*/  VIADD R28, R28, 0x8 ;  /* 0x000000081c1c7836 */ /* 0x000fca0000000000 */
[----:B------:R-:W-:Y:S02]  /*0540*/  ISETP.NE.AND P1, PT, R28, RZ, PT ;  /* 0x000000ff1c00720c */ /* 0x000fe40003f25270 */
[----:B------:R-:W-:Y:S01]  /*0550*/  IADD3 R29, PT, PT, R29, 0x8, RZ ;  /* 0x000000081d1d7810 */ /* 0x000fe20007ffe0ff */
[----:B---3--:R-:W-:Y:S02]  /*0560*/  DADD R14, R16, -R14 ;  /* 0x00000000100e7229 */ /* 0x008fe4000000080e */
[----:B--2---:R-:W-:-:S06]  /*0570*/  DADD R22, R22, -R20 ;  /* 0x0000000016167229 */ /* 0x004fcc0000000814 */
[----:B------:R-:W-:Y:S01]  /*0580*/  DFMA R18, R14, R14, R18 ;  /* 0x0000000e0e12722b */ /* 0x000fe20000000012 */
[----:B------:R-:W-:-:S07]  /*0590*/  IADD3 R14, P2, PT, R12, 0x40, RZ ;  /* 0x000000400c0e7810 */ /* 0x000fce0007f5e0ff */
[----:B------:R-:W-:Y:S01]  /*05a0*/  DFMA R22, R22, R22, R18 ;  /* 0x000000161616722b */ /* 0x000fe20000000012 */
[----:B------:R-:W-:Y:S01]  /*05b0*/  IMAD.X R15, RZ, RZ, R13, P2 ;  /* 0x000000ffff0f7224 */ /* 0x000fe200010e060d */
[----:B------:R-:W-:Y:S09]  /*05c0*/  @P1 BRA `(.L_x_5) ;  /* 0xfffffffc00541947 */ /* 0x000ff2000383ffff */
[----:B------:R-:W-:-:S07]  /*05d0*/  IMAD.MOV.U32 R19, RZ, RZ, R7 ;  /* 0x000000ffff137224 */ /* 0x000fce00078e0007 */
.L_x_4:
[----:B------:R-:W-:-:S13]  /*05e0*/  ISETP.NE.AND P1, PT, R4, RZ, PT ;  /* 0x000000ff0400720c */ /* 0x000fda0003f25270 */
[----:B------:R-:W-:Y:S05]  /*05f0*/  @!P1 BRA `(.L_x_6) ;  /* 0x0000000000fc9947 */ /* 0x000fea0003800000 */
[----:B------:R-:W-:Y:S01]  /*0600*/  ISETP.NE.AND P1, PT, R6, RZ, PT ;  /* 0x000000ff0600720c */ /* 0x000fe20003f25270 */
[----:B------:R-:W-:-:S12]  /*0610*/  @!P0 BRA `(.L_x_7) ;  /* 0x0000000000708947 */ /* 0x000fd80003800000 */
[----:B------:R-:W0:Y:S01]  /*0620*/  LDC.64 R12, c[0x0][0x380] ;  /* 0x0000e000ff0c7b82 */ /* 0x000e220000000a00 */
[--C-:B------:R-:W-:Y:S02]  /*0630*/  IMAD.IADD R11, R5, 0x1, R19.reuse ;  /* 0x00000001050b7824 */ /* 0x100fe400078e0213 */
[----:B------:R-:W-:-:S05]  /*0640*/  IMAD.IADD R15, R26, 0x1, R19 ;  /* 0x000000011a0f7824 */ /* 0x000fca00078e0213 */
[----:B------:R-:W1:Y:S01]  /*0650*/  LDC.64 R28, c[0x0][0x388] ;  /* 0x0000e200ff1c7b82 */ /* 0x000e620000000a00 */
[----:B0-----:R-:W-:-:S07]  /*0660*/  IMAD.WIDE R12, R11, 0x8, R12 ;  /* 0x000000080b0c7825 */ /* 0x001fce00078e020c */
[----:B------:R-:W0:Y:S01]  /*0670*/  LDC.64 R10, c[0x0][0x388] ;  /* 0x0000e200ff0a7b82 */ /* 0x000e220000000a00 */
[----:B-1----:R-:W-:Y:S02]  /*0680*/  IMAD.WIDE.U32 R28, R15, 0x8, R28 ;  /* 0x000000080f1c7825 */ /* 0x002fe400078e001c */
[----:B------:R-:W2:Y:S04]  /*0690*/  LDG.E.64 R14, desc[UR6][R12.64] ;  /* 0x000000060c0e7981 */ /* 0x000ea8000c1e1b00 */
[----:B------:R-:W2:Y:S01]  /*06a0*/  LDG.E.64 R16, desc[UR6][R28.64] ;  /* 0x000000061c107981 */ /* 0x000ea2000c1e1b00 */
[----:B------:R-:W-:-:S05]  /*06b0*/  IADD3 R18, P2, PT, R26, R19, RZ ;  /* 0x000000131a127210 */ /* 0x000fca0007f5e0ff */
[----:B------:R-:W-:Y:S01]  /*06c0*/  IMAD.X R20, RZ, RZ, RZ, P2 ;  /* 0x000000ffff147224 */ /* 0x000fe200010e06ff */
[----:B------:R-:W3:Y:S01]  /*06d0*/  LDG.E.64 R28, desc[UR6][R12.64+0x18] ;  /* 0x000018060c1c7981 */ /* 0x000ee2000c1e1b00 */
[----:B0-----:R-:W-:-:S04]  /*06e0*/  LEA R10, P3, R18, R10, 0x3 ;  /* 0x0000000a120a7211 */ /* 0x001fc800078618ff */
[----:B------:R-:W-:-:S05]  /*06f0*/  LEA.HI.X R11, R18, R11, R20, 0x3, P3 ;  /* 0x0000000b120b7211 */ /* 0x000fca00018f1c14 */
[----:B------:R-:W4:Y:S01]  /*0700*/  LDG.E.64 R20, desc[UR6][R10.64+0x8] ;  /* 0x000008060a147981 */ /* 0x000f22000c1e1b00 */
[----:B--2---:R-:W-:-:S03]  /*0710*/  DADD R16, R14, -R16 ;  /* 0x000000000e107229 */ /* 0x004fc60000000810 */
[----:B------:R-:W4:Y:S05]  /*0720*/  LDG.E.64 R14, desc[UR6][R12.64+0x8] ;  /* 0x000008060c0e7981 */ /* 0x000f2a000c1e1b00 */
[----:B------:R-:W-:Y:S02]  /*0730*/  DFMA R22, R16, R16, R22 ;  /* 0x000000101016722b */ /* 0x000fe40000000016 */
[----:B------:R-:W2:Y:S01]  /*0740*/  LDG.E.64 R16, desc[UR6][R12.64+0x10] ;  /* 0x000010060c107981 */ /* 0x000ea2000c1e1b00 */
[----:B----4-:R-:W-:-:S03]  /*0750*/  DADD R20, R14, -R20 ;  /* 0x000000000e147229 */ /* 0x010fc60000000814 */
[----:B------:R-:W2:Y:S04]  /*0760*/  LDG.E.64 R14, desc[UR6][R10.64+0x10] ;  /* 0x000010060a0e7981 */ /* 0x000ea8000c1e1b00 */
[----:B------:R-:W3:Y:S01]  /*0770*/  LDG.E.64 R10, desc[UR6][R10.64+0x18] ;  /* 0x000018060a0a7981 */ /* 0x000ee2000c1e1b00 */
[----:B------:R-:W-:Y:S01]  /*0780*/  DFMA R22, R20, R20, R22 ;  /* 0x000000141416722b */ /* 0x000fe20000000016 */
[----:B------:R-:W-:Y:S01]  /*0790*/  VIADD R19, R19, 0x4 ;  /* 0x0000000413137836 */ /* 0x000fe20000000000 */
[----:B--2---:R-:W-:-:S08]  /*07a0*/  DADD R14, R16, -R14 ;  /* 0x00000000100e7229 */ /* 0x004fd0000000080e */
[----:B------:R-:W-:Y:S02]  /*07b0*/  DFMA R22, R14, R14, R22 ;  /* 0x0000000e0e16722b */ /* 0x000fe40000000016 */
[----:B---3--:R-:W-:-:S08]  /*07c0*/  DADD R28, R28, -R10 ;  /* 0x000000001c1c7229 */ /* 0x008fd0000000080a */
[----:B------:R-:W-:-:S11]  /*07d0*/  DFMA R22, R28, R28, R22 ;  /* 0x0000001c1c16722b */ /* 0x000fd60000000016 */
.L_x_7:
[----:B------:R-:W-:Y:S05]  /*07e0*/  @!P1 BRA `(.L_x_6) ;  /* 0x0000000000809947 */ /* 0x000fea0003800000 */
[----:B------:R-:W-:Y:S01]  /*07f0*/  ISETP.NE.AND P1, PT, R6, 0x1, PT ;  /* 0x000000010600780c */ /* 0x000fe20003f25270 */
[----:B------:R-:W0:Y:S01]  /*0800*/  LDC.64 R16, c[0x0][0x380] ;  /* 0x0000e000ff107b82 */ /* 0x000e220000000a00 */
[----:B------:R-:W-:-:S07]  /*0810*/  LOP3.LUT P2, RZ, R27, 0x1, RZ, 0xc0, !PT ;  /* 0x000000011bff7812 */ /* 0x000fce000784c0ff */
[----:B------:R-:W1:Y:S04]  /*0820*/  LDC.64 R14, c[0x0][0x388] ;  /* 0x0000e200ff0e7b82 */ /* 0x000e680000000a00 */
[C---:B------:R-:W-:Y:S01]  /*0830*/  @P1 IADD3 R18, P3, PT, R26.reuse, R19, RZ ;  /* 0x000000131a121210 */ /* 0x040fe20007f7e0ff */
[--C-:B------:R-:W-:Y:S02]  /*0840*/  @P1 IMAD.IADD R21, R5, 0x1, R19.reuse ;  /* 0x0000000105151824 */ /* 0x100fe400078e0213 */
[----:B------:R-:W-:Y:S01]  /*0850*/  @P1 IMAD.IADD R27, R26, 0x1, R19 ;  /* 0x000000011a1b1824 */ /* 0x000fe200078e0213 */
[----:B------:R-:W2:Y:S01]  /*0860*/  @P1 LDC.64 R10, c[0x0][0x388] ;  /* 0x0000e200ff0a1b82 */ /* 0x000ea20000000a00 */
[----:B------:R-:W-:Y:S02]  /*0870*/  @P1 IMAD.X R20, RZ, RZ, RZ, P3 ;  /* 0x000000ffff141224 */ /* 0x000fe400018e06ff */
[----:B------:R-:W-:-:S05]  /*0880*/  @P1 VIADD R19, R19, 0x2 ;  /* 0x0000000213131836 */ /* 0x000fca0000000000 */
[----:B------:R-:W3:Y:S01]  /*0890*/  LDC.64 R12, c[0x0][0x380] ;  /* 0x0000e000ff0c7b82 */ /* 0x000ee20000000a00 */
[----:B-1----:R-:W-:-:S04]  /*08a0*/  @P1 IMAD.WIDE.U32 R14, R27, 0x8, R14 ;  /* 0x000000081b0e1825 */ /* 0x002fc800078e000e */
[--C-:B------:R-:W-:Y:S02]  /*08b0*/  @P2 IMAD.IADD R27, R5, 0x1, R19.reuse ;  /* 0x00000001051b2824 */ /* 0x100fe400078e0213 */
[----:B------:R-:W-:Y:S01]  /*08c0*/  @P2 IMAD.IADD R19, R26, 0x1, R19 ;  /* 0x000000011a132824 */ /* 0x000fe200078e0213 */
[----:B------:R-:W4:Y:S01]  /*08d0*/  @P1 LDG.E.64 R14, desc[UR6][R14.64] ;  /* 0x000000060e0e1981 */ /* 0x000f22000c1e1b00 */
[----:B--2---:R-:W-:-:S04]  /*08e0*/  @P1 LEA R10, P4, R18, R10, 0x3 ;  /* 0x0000000a120a1211 */ /* 0x004fc800078818ff */
[----:B------:R-:W-:Y:S01]  /*08f0*/  @P1 LEA.HI.X R11, R18, R11, R20, 0x3, P4 ;  /* 0x0000000b120b1211 */ /* 0x000fe200020f1c14 */
[----:B0-----:R-:W-:Y:S02]  /*0900*/  @P1 IMAD.WIDE R20, R21, 0x8, R16 ;  /* 0x0000000815141825 */ /* 0x001fe400078e0210 */
[----:B------:R-:W0:Y:S02]  /*0910*/  LDC.64 R16, c[0x0][0x388] ;  /* 0x0000e200ff107b82 */ /* 0x000e240000000a00 */
[----:B---3--:R-:W-:Y:S01]  /*0920*/  @P2 IMAD.WIDE R12, R27, 0x8, R12 ;  /* 0x000000081b0c2825 */ /* 0x008fe200078e020c */
[----:B------:R-:W2:Y:S04]  /*0930*/  @P1 LDG.E.64 R28, desc[UR6][R20.64+0x8] ;  /* 0x00000806141c1981 */ /* 0x000ea8000c1e1b00 */
[----:B------:R-:W4:Y:S04]  /*0940*/  @P1 LDG.E.64 R26, desc[UR6][R20.64] ;  /* 0x00000006141a1981 */ /* 0x000f28000c1e1b00 */
[----:B------:R-:W2:Y:S04]  /*0950*/  @P1 LDG.E.64 R10, desc[UR6][R10.64+0x8] ;  /* 0x000008060a0a1981 */ /* 0x000ea8000c1e1b00 */
[----:B------:R-:W3:Y:S01]  /*0960*/  @P2 LDG.E.64 R12, desc[UR6][R12.64] ;  /* 0x000000060c0c2981 */ /* 0x000ee2000c1e1b00 */
[----:B0-----:R-:W-:-:S06]  /*0970*/  @P2 IMAD.WIDE.U32 R16, R19, 0x8, R16 ;  /* 0x0000000813102825 */ /* 0x001fcc00078e0010 */
[----:B------:R-:W3:Y:S01]  /*0980*/  @P2 LDG.E.64 R16, desc[UR6][R16.64] ;  /* 0x0000000610102981 */ /* 0x000ee2000c1e1b00 */
[----:B----4-:R-:W-:Y:S02]  /*0990*/  @P1 DADD R26, R26, -R14 ;  /* 0x000000001a1a1229 */ /* 0x010fe4000000080e */
[----:B--2---:R-:W-:-:S06]  /*09a0*/  @P1 DADD R28, R28, -R10 ;  /* 0x000000001c1c1229 */ /* 0x004fcc000000080a */
[----:B------:R-:W-:-:S08]  /*09b0*/  @P1 DFMA R26, R26, R26, R22 ;  /* 0x0000001a1a1a122b */ /* 0x000fd00000000016 */
[----:B------:R-:W-:Y:S02]  /*09c0*/  @P1 DFMA R22, R28, R28, R26 ;  /* 0x0000001c1c16122b */ /* 0x000fe4000000001a */
[----:B---3--:R-:W-:-:S08]  /*09d0*/  @P2 DADD R18, R12, -R16 ;  /* 0x000000000c122229 */ /* 0x008fd00000000810 */
[----:B------:R-:W-:-:S11]  /*09e0*/  @P2 DFMA R22, R18, R18, R22 ;  /* 0x000000121216222b */ /* 0x000fd60000000016 */
.L_x_6:
[----:B------:R-:W0:Y:S01]  /*09f0*/  LDCU UR8, c[0x0][0x3a8] ;  /* 0x00007500ff0877ac */ /* 0x000e220008000800 */
[----:B------:R-:W-:Y:S01]  /*0a00*/  VIADD R10, R24, 0x1 ;  /* 0x00000001180a7836 */ /* 0x000fe20000000000 */
[----:B------:R-:W-:-:S06]  /*0a10*/  DSETP.GEU.AND P1, PT, R22, R8, PT ;  /* 0x000000081600722a */ /* 0x000fcc0003f2e000 */
[----:B------:R-:W-:Y:S02]  /*0a20*/  FSEL R8, R22, R8, !P1 ;  /* 0x0000000816087208 */ /* 0x000fe40004800000 */
[----:B------:R-:W-:Y:S02]  /*0a30*/  FSEL R9, R23, R9, !P1 ;  /* 0x0000000917097208 */ /* 0x000fe40004800000 */
[----:B------:R-:W-:Y:S02]  /*0a40*/  SEL R3, R24, R3, !P1 ;  /* 0x0000000318037207 */ /* 0x000fe40004800000 */
[----:B0-----:R-:W-:-:S13]  /*0a50*/  ISETP.NE.AND P2, PT, R10, UR8, PT ;  /* 0x000000080a007c0c */ /* 0x001fda000bf45270 */
[----:B------:R-:W-:Y:S05]  /*0a60*/  @!P2 BRA `(.L_x_2) ;  /* 0x00000004002ca947 */ /* 0x000fea0003800000 */
[----:B------:R-:W-:Y:S01]  /*0a70*/  MOV R24, R10 ;  /* 0x0000000a00187202 */ /* 0x000fe20000000f00 */
[----:B------:R-:W-:Y:S06]  /*0a80*/  BRA `(.L_x_8) ;  /* 0xfffffff400f07947 */ /* 0x000fec000383ffff */
.L_x_3:
[----:B------:R-:W-:Y:S01]  /*0a90*/  UISETP.GE.U32.AND UP0, UPT, UR4, 0x4, UPT ;  /* 0x000000040400788c */ /* 0x000fe2000bf06070 */
[----:B------:R-:W-:Y:S01]  /*0aa0*/  IMAD.MOV.U32 R6, RZ, RZ, RZ ;  /* 0x000000ffff067224 */ /* 0x000fe200078e00ff */
[----:B------:R-:W-:Y:S01]  /*0ab0*/  ULOP3.LUT UR5, UR4, 0x3, URZ, 0xc0, !UPT ;  /* 0x0000000304057892 */ /* 0x000fe2000f8ec0ff */
[----:B------:R-:W-:Y:S02]  /*0ac0*/  IMAD.MOV.U32 R3, RZ, RZ, RZ ;  /* 0x000000ffff037224 */ /* 0x000fe400078e00ff */
[----:B------:R-:W-:Y:S02]  /*0ad0*/  IMAD.MOV.U32 R4, RZ, RZ, 0x78b58c40 ;  /* 0x78b58c40ff047424 */ /* 0x000fe400078e00ff */
[----:B------:R-:W-:Y:S02]  /*0ae0*/  IMAD.MOV.U32 R5, RZ, RZ, 0x4415af1d ;  /* 0x4415af1dff057424 */ /* 0x000fe400078e00ff */
[----:B------:R-:W-:Y:S05]  /*0af0*/  BRA.U !UP0, `(.L_x_9) ;  /* 0x0000000108dc7547 */ /* 0x000fea000b800000 */
[----:B------:R-:W-:Y:S01]  /*0b00*/  ULOP3.LUT UR4, UR4, 0x7ffffffc, URZ, 0xc0, !UPT ;  /* 0x7ffffffc04047892 */ /* 0x000fe2000f8ec0ff */
[----:B------:R-:W-:Y:S02]  /*0b10*/  IMAD.MOV.U32 R7, RZ, RZ, RZ ;  /* 0x000000ffff077224 */ /* 0x000fe400078e00ff */
[----:B------:R-:W-:Y:S01]  /*0b20*/  IMAD.MOV.U32 R3, RZ, RZ, RZ ;  /* 0x000000ffff037224 */ /* 0x000fe200078e00ff */
[----:B------:R-:W-:Y:S01]  /*0b30*/  UISETP.GT.AND UP0, UPT, UR4, URZ, UPT ;  /* 0x000000ff0400728c */ /* 0x000fe2000bf04270 */
[----:B------:R-:W-:Y:S02]  /*0b40*/  IMAD.MOV.U32 R4, RZ, RZ, 0x78b58c40 ;  /* 0x78b58c40ff047424 */ /* 0x000fe400078e00ff */
[----:B------:R-:W-:Y:S02]  /*0b50*/  IMAD.MOV.U32 R5, RZ, RZ, 0x4415af1d ;  /* 0x4415af1dff057424 */ /* 0x000fe400078e00ff */
[----:B------:R-:W-:-:S04]  /*0b60*/  IMAD.U32 R6, RZ, RZ, UR4 ;  /* 0x00000004ff067e24 */ /* 0x000fc8000f8e00ff */
[----:B------:R-:W-:Y:S05]  /*0b70*/  BRA.U !UP0, `(.L_x_10) ;  /* 0x0000000108a07547 */ /* 0x000fea000b800000 */
[----:B------:R-:W-:Y:S01]  /*0b80*/  IMAD.IADD R8, R6, 0x1, -R7 ;  /* 0x0000000106087824 */ /* 0x000fe200078e0a07 */
[----:B------:R-:W-:-:S04]  /*0b90*/  PLOP3.LUT P0, PT, PT, PT, PT, 0x80, 0x8 ;  /* 0x000000000008781c */ /* 0x000fc80003f0f070 */
[----:B------:R-:W-:-:S13]  /*0ba0*/  ISETP.GT.AND P1, PT, R8, 0xc, PT ;  /* 0x0000000c0800780c */ /* 0x000fda0003f24270 */
[----:B------:R-:W-:Y:S05]  /*0bb0*/  @!P1 BRA `(.L_x_11) ;  /* 0x0000000000549947 */ /* 0x000fea0003800000 */
[----:B------:R-:W-:Y:S01]  /*0bc0*/  PLOP3.LUT P0, PT, PT, PT, PT, 0x8, 0x80 ;  /* 0x000000000080781c */ /* 0x000fe20003f0e170 */
[----:B------:R-:W-:-:S12]  /*0bd0*/  VIADD R8, R6, 0xfffffff4 ;  /* 0xfffffff406087836 */ /* 0x000fd80000000000 */
.L_x_12:
[----:B------:R-:W-:-:S06]  /*0be0*/  DSETP.GT.AND P2, PT, R4, RZ, PT ;  /* 0x000000ff0400722a */ /* 0x000fcc0003f44000 */
[----:B------:R-:W-:Y:S02]  /*0bf0*/  FSEL R4, R4, RZ, !P2 ;  /* 0x000000ff04047208 */ /* 0x000fe40005000000 */
[----:B------:R-:W-:Y:S02]  /*0c00*/  FSEL R5, R5, RZ, !P2 ;  /* 0x000000ff05057208 */ /* 0x000fe40005000000 */
[----:B------:R-:W-:-:S04]  /*0c10*/  SEL R3, R7, R3, P2 ;  /* 0x0000000307037207 */ /* 0x000fc80001000000 */
[----:B------:R-:W-:-:S06]  /*0c20*/  DSETP.GT.AND P3, PT, R4, RZ, PT ;  /* 0x000000ff0400722a */ /* 0x000fcc0003f64000 */
[----:B------:R-:W-:Y:S02]  /*0c30*/  FSEL R4, R4, RZ, !P3 ;  /* 0x000000ff04047208 */ /* 0x000fe40005800000 */
[----:B------:R-:W-:-:S06]  /*0c40*/  FSEL R5, R5, RZ, !P3 ;  /* 0x000000ff05057208 */ /* 0x000fcc0005800000 */
[----:B------:R-:W-:Y:S01]  /*0c50*/  DSETP.GT.AND P4, PT, R4, RZ, PT ;  /* 0x000000ff0400722a */ /* 0x000fe20003f84000 */
[----:B------:R-:W-:-:S05]  /*0c60*/  @P3 IADD3 R3, PT, PT, R7, 0x4, RZ ;  /* 0x0000000407033810 */ /* 0x000fca0007ffe0ff */
[----:B------:R-:W-:Y:S02]  /*0c70*/  FSEL R4, R4, RZ, !P4 ;  /* 0x000000ff04047208 */ /* 0x000fe40006000000 */
[----:B------:R-:W-:-:S06]  /*0c80*/  FSEL R5, R5, RZ, !P4 ;  /* 0x000000ff05057208 */ /* 0x000fcc0006000000 */
[----:B------:R-:W-:Y:S01]  /*0c90*/  DSETP.GT.AND P1, PT, R4, RZ, PT ;  /* 0x000000ff0400722a */ /* 0x000fe20003f24000 */
[----:B------:R-:W-:-:S05]  /*0ca0*/  @P4 VIADD R3, R7, 0x8 ;  /* 0x0000000807034836 */ /* 0x000fca0000000000 */
[----:B------:R-:W-:Y:S02]  /*0cb0*/  FSEL R4, R4, RZ, !P1 ;  /* 0x000000ff04047208 */ /* 0x000fe40004800000 */
[----:B------:R-:W-:-:S06]  /*0cc0*/  FSEL R5, R5, RZ, !P1 ;  /* 0x000000ff05057208 */ /* 0x000fcc0004800000 */
[C---:B------:R-:W-:Y:S02]  /*0cd0*/  @P1 VIADD R3, R7.reuse, 0xc ;  /* 0x0000000c07031836 */ /* 0x040fe40000000000 */
[----:B------:R-:W-:-:S05]  /*0ce0*/  VIADD R7, R7, 0x10 ;  /* 0x0000001007077836 */ /* 0x000fca0000000000 */
[----:B------:R-:W-:-:S13]  /*0cf0*/  ISETP.GE.AND P2, PT, R7, R8, PT ;  /* 0x000000080700720c */ /* 0x000fda0003f46270 */
[----:B------:R-:W-:Y:S05]  /*0d00*/  @!P2 BRA `(.L_x_12) ;  /* 0xfffffffc00b4a947 */ /* 0x000fea000383ffff */
.L_x_11:
[----:B------:R-:W-:-:S05]  /*0d10*/  IMAD.IADD R8, R6, 0x1, -R7 ;  /* 0x0000000106087824 */ /* 0x000fca00078e0a07 */
[----:B------:R-:W-:-:S13]  /*0d20*/  ISETP.GT.AND P1, PT, R8, 0x4, PT ;  /* 0x000000040800780c */ /* 0x000fda0003f24270 */
[----:B------:R-:W-:Y:S05]  /*0d30*/  @!P1 BRA `(.L_x_13) ;  /* 0x0000000000289947 */ /* 0x000fea0003800000 */
[----:B------:R-:W-:-:S06]  /*0d40*/  DSETP.GT.AND P0, PT, R4, RZ, PT ;  /* 0x000000ff0400722a */ /* 0x000fcc0003f04000 */
[----:B------:R-:W-:Y:S02]  /*0d50*/  FSEL R4, R4, RZ, !P0 ;  /* 0x000000ff04047208 */ /* 0x000fe40004000000 */
[----:B------:R-:W-:Y:S02]  /*0d60*/  FSEL R5, R5, RZ, !P0 ;  /* 0x000000ff05057208 */ /* 0x000fe40004000000 */
[----:B------:R-:W-:Y:S02]  /*0d70*/  SEL R3, R7, R3, P0 ;  /* 0x0000000307037207 */ /* 0x000fe40000000000 */
[----:B------:R-:W-:Y:S02]  /*0d80*/  PLOP3.LUT P0, PT, PT, PT, PT, 0x8, 0x80 ;  /* 0x000000000080781c */ /* 0x000fe40003f0e170 */
[----:B------:R-:W-:-:S06]  /*0d90*/  DSETP.GT.AND P1, PT, R4, RZ, PT ;  /* 0x000000ff0400722a */ /* 0x000fcc0003f24000 */
[----:B------:R-:W-:Y:S02]  /*0da0*/  FSEL R4, R4, RZ, !P1 ;  /* 0x000000ff04047208 */ /* 0x000fe40004800000 */
[----:B------:R-:W-:-:S06]  /*0db0*/  FSEL R5, R5, RZ, !P1 ;  /* 0x000000ff05057208 */ /* 0x000fcc0004800000 */
[C---:B------:R-:W-:Y:S02]  /*0dc0*/  @P1 VIADD R3, R7.reuse, 0x4 ;  /* 0x0000000407031836 */ /* 0x040fe40000000000 */
[----:B------:R-:W-:-:S07]  /*0dd0*/  VIADD R7, R7, 0x8 ;  /* 0x0000000807077836 */ /* 0x000fce0000000000 */
.L_x_13:
[----:B------:R-:W-:-:S13]  /*0de0*/  ISETP.NE.OR P0, PT, R7, R6, P0 ;  /* 0x000000060700720c */ /* 0x000fda0000705670 */
[----:B------:R-:W-:Y:S05]  /*0df0*/  @!P0 BRA `(.L_x_9) ;  /* 0x00000000001c8947 */ /* 0x000fea0003800000 */
.L_x_10:
[----:B------:R-:W-:-:S06]  /*0e00*/  DSETP.GT.AND P1, PT, R4, RZ, PT ;  /* 0x000000ff0400722a */ /* 0x000fcc0003f24000 */
[C---:B------:R-:W-:Y:S01]  /*0e10*/  SEL R3, R7.reuse, R3, P1 ;  /* 0x0000000307037207 */ /* 0x040fe20000800000 */
[----:B------:R-:W-:Y:S01]  /*0e20*/  VIADD R7, R7, 0x4 ;  /* 0x0000000407077836 */ /* 0x000fe20000000000 */
[----:B------:R-:W-:Y:S02]  /*0e30*/  FSEL R4, R4, RZ, !P1 ;  /* 0x000000ff04047208 */ /* 0x000fe40004800000 */
[----:B------:R-:W-:Y:S02]  /*0e40*/  FSEL R5, R5, RZ, !P1 ;  /* 0x000000ff05057208 */ /* 0x000fe40004800000 */
[----:B------:R-:W-:-:S13]  /*0e50*/  ISETP.NE.AND P0, PT, R7, R6, PT ;  /* 0x000000060700720c */ /* 0x000fda0003f05270 */
[----:B------:R-:W-:Y:S05]  /*0e60*/  @P0 BRA `(.L_x_10) ;  /* 0xfffffffc00e40947 */ /* 0x000fea000383ffff */
.L_x_9:
[----:B------:R-:W-:-:S09]  /*0e70*/  UISETP.NE.AND UP0, UPT, UR5, URZ, UPT ;  /* 0x000000ff0500728c */ /* 0x000fd2000bf05270 */
[----:B------:R-:W-:Y:S05]  /*0e80*/  BRA.U !UP0, `(.L_x_2) ;  /* 0x0000000108247547 */ /* 0x000fea000b800000 */
[----:B------:R-:W-:-:S05]  /*0e90*/  UMOV UR4, URZ ;  /* 0x000000ff00047c82 */ /* 0x000fca0008000000 */
.L_x_14:
[----:B------:R-:W-:Y:S01]  /*0ea0*/  UIADD3 UR4, UPT, UPT, UR4, 0x1, URZ ;  /* 0x0000000104047890 */ /* 0x000fe2000fffe0ff */
[----:B------:R-:W-:-:S03]  /*0eb0*/  DSETP.GT.AND P0, PT, R4, RZ, PT ;  /* 0x000000ff0400722a */ /* 0x000fc60003f04000 */
[----:B------:R-:W-:-:S03]  /*0ec0*/  UISETP.NE.AND UP0, UPT, UR4, UR5, UPT ;  /* 0x000000050400728c */ /* 0x000fc6000bf05270 */
[C---:B------:R-:W-:Y:S01]  /*0ed0*/  SEL R3, R6.reuse, R3, P0 ;  /* 0x0000000306037207 */ /* 0x040fe20000000000 */
[----:B------:R-:W-:Y:S01]  /*0ee0*/  VIADD R6, R6, 0x1 ;  /* 0x0000000106067836 */ /* 0x000fe20000000000 */
[----:B------:R-:W-:Y:S02]  /*0ef0*/  FSEL R4, R4, RZ, !P0 ;  /* 0x000000ff04047208 */ /* 0x000fe40004000000 */
[----:B------:R-:W-:Y:S02]  /*0f00*/  FSEL R5, R5, RZ, !P0 ;  /* 0x000000ff05057208 */ /* 0x000fe40004000000 */
[----:B------:R-:W-:Y:S05]  /*0f10*/  BRA.U UP0, `(.L_x_14) ;  /* 0xfffffffd00e07547 */ /* 0x000fea000b83ffff */
.L_x_2:
[----:B------:R-:W0:Y:S02]  /*0f20*/  LDC.64 R4, c[0x0][0x390] ;  /* 0x0000e400ff047b82 */ /* 0x000e240000000a00 */
[----:B0-----:R-:W-:-:S05]  /*0f30*/  IMAD.WIDE R4, R2, 0x4, R4 ;  /* 0x0000000402047825 */ /* 0x001fca00078e0204 */
[----:B------:R-:W2:Y:S02]  /*0f40*/  LDG.E R2, desc[UR6][R4.64] ;  /* 0x0000000604027981 */ /* 0x000ea4000c1e1900 */
[----:B--2---:R-:W-:-:S13]  /*0f50*/  ISETP.NE.AND P0, PT, R2, R3, PT ;  /* 0x000000030200720c */ /* 0x004fda0003f05270 */
[----:B------:R-:W0:Y:S01]  /*0f60*/  @P0 S2R R7, SR_CgaCtaId ;  /* 0x0000000000070919 */ /* 0x000e220000008800 */
[----:B------:R-:W-:Y:S01]  /*0f70*/  @P0 MOV R2, 0x400 ;  /* 0x0000040000020802 */ /* 0x000fe20000000f00 */
[----:B------:R-:W-:Y:S03]  /*0f80*/  @P0 STG.E desc[UR6][R4.64], R3 ;  /* 0x0000000304000986 */ /* 0x000fe6000c101906 */
[----:B0-----:R-:W-:-:S05]  /*0f90*/  @P0 LEA R7, R7, R2, 0x18 ;  /* 0x0000000207070211 */ /* 0x001fca00078ec0ff */
[----:B------:R-:W0:Y:S02]  /*0fa0*/  @P0 LDS R2, [R7] ;  /* 0x0000000007020984 */ /* 0x000e240000000800 */
[----:B0-----:R-:W-:-:S05]  /*0fb0*/  @P0 VIADD R2, R2, 0x1 ;  /* 0x0000000102020836 */ /* 0x001fca0000000000 */
[----:B------:R0:W-:Y:S02]  /*0fc0*/  @P0 STS [R7], R2 ;  /* 0x0000000207000388 */ /* 0x0001e40000000800 */
.L_x_1:
[----:B------:R-:W-:Y:S05]  /*0fd0*/  BSYNC.RECONVERGENT B0 ;  /* 0x0000000000007941 */ /* 0x000fea0003800200 */
.L_x_0:
[----:B------:R-:W-:-:S13]  /*0fe0*/  ISETP.NE.AND P0, PT, R0, RZ, PT ;  /* 0x000000ff0000720c */ /* 0x000fda0003f05270 */
[----:B------:R-:W-:Y:S05]  /*0ff0*/  @P0 EXIT ;  /* 0x000000000000094d */ /* 0x000fea0003800000 */
[----:B0-----:R-:W0:Y:S02]  /*1000*/  LDC.64 R2, c[0x0][0x398] ;  /* 0x0000e600ff027b82 */ /* 0x001e240000000a00 */
[----:B0-----:R-:W2:Y:S06]  /*1010*/  LDG.E R0, desc[UR6][R2.64] ;  /* 0x0000000602007981 */ /* 0x001eac000c1e1900 */
[----:B------:R-:W0:Y:S01]  /*1020*/  S2UR UR5, SR_CgaCtaId ;  /* 0x00000000000579c3 */ /* 0x000e220000008800 */
[----:B------:R-:W-:Y:S02]  /*1030*/  UMOV UR4, 0x400 ;  /* 0x0000040000047882 */ /* 0x000fe40000000000 */
[----:B0-----:R-:W-:-:S09]  /*1040*/  ULEA UR4, UR5, UR4, 0x18 ;  /* 0x0000000405047291 */ /* 0x001fd2000f8ec0ff */
[----:B------:R-:W2:Y:S02]  /*1050*/  LDS R5, [UR4] ;  /* 0x00000004ff057984 */ /* 0x000ea40008000800 */
[----:B--2---:R-:W-:-:S05]  /*1060*/  IMAD.IADD R5, R0, 0x1, R5 ;  /* 0x0000000100057824 */ /* 0x004fca00078e0205 */
[----:B------:R-:W-:Y:S01]  /*1070*/  STG.E desc[UR6][R2.64], R5 ;  /* 0x0000000502007986 */ /* 0x000fe2000c101906 */
[----:B------:R-:W-:Y:S05]  /*1080*/  EXIT ;  /* 0x000000000000794d */ /* 0x000fea0003800000 */
.L_x_15:
[----:B------:R-:W-:-:S00]  /*1090*/  BRA `(.L_x_15) ;  /* 0xfffffffc00fc7947 */ /* 0x000fc0000383ffff */
[----:B------:R-:W-:-:S00]  /*10a0*/  NOP ;  /* 0x0000000000007918 */ /* 0x000fc00000000000 */
        /* <DEDUP_REMOVED lines=13> */
.L_x_16:


//--------------------- .nv.shared._Z18assign_labels_cudaPdS_PiS0_iii --------------------------
	.section	.nv.shared._Z18assign_labels_cudaPdS_PiS0_iii,"aw",@nobits
	.sectionflags	@""
	.align	4
.nv.shared._Z18assign_labels_cudaPdS_PiS0_iii:
	.zero		1028


//--------------------- .nv.shared.reserved.0     --------------------------
	.section	.nv.shared.reserved.0,"aw",@nobits
	.weak		__nv_reservedSMEM_offset_0_alias
	.size		__nv_reservedSMEM_offset_0_alias, 0, 64
	.other		__nv_reservedSMEM_offset_0_alias,@"STO_CUDA_RESERVED_SHARED STV_DEFAULT"
__nv_reservedSMEM_offset_0_alias:
	.zero		0
	.zero		64


//--------------------- .nv.constant0._Z18assign_labels_cudaPdS_PiS0_iii --------------------------
	.section	.nv.constant0._Z18assign_labels_cudaPdS_PiS0_iii,"a",@progbits
	.sectionflags	@""
	.align	4
.nv.constant0._Z18assign_labels_cudaPdS_PiS0_iii:
	.zero		940


//--------------------- SYMBOLS --------------------------

	.type		.nv.reservedSmem.offset0,@object
	.size		.nv.reservedSmem.offset0,0x4
	.type		.nv.reservedSmem.cap,@object
	.size		.nv.reservedSmem.cap,0x4
